//
// Generated by NVIDIA NVVM Compiler
//
// Compiler Build ID: CL-36424714
// Cuda compilation tools, release 13.0, V13.0.88
// Based on NVVM 20.0.0
//

.version 9.0
.target sm_100
.address_size 64

	// .globl	_Z20MatrixAddFloatKernelPfS_S_ii

.visible .entry _Z20MatrixAddFloatKernelPfS_S_ii(
	.param .u64 .ptr .align 1 _Z20MatrixAddFloatKernelPfS_S_ii_param_0,
	.param .u64 .ptr .align 1 _Z20MatrixAddFloatKernelPfS_S_ii_param_1,
	.param .u64 .ptr .align 1 _Z20MatrixAddFloatKernelPfS_S_ii_param_2,
	.param .u32 _Z20MatrixAddFloatKernelPfS_S_ii_param_3,
	.param .u32 _Z20MatrixAddFloatKernelPfS_S_ii_param_4
)
{
	.reg .pred 	%p<2>;
	.reg .b32 	%r<8>;
	.reg .b32 	%f<4>;
	.reg .b64 	%rd<11>;

	ld.param.u64 	%rd1, [_Z20MatrixAddFloatKernelPfS_S_ii_param_0];
	ld.param.u64 	%rd2, [_Z20MatrixAddFloatKernelPfS_S_ii_param_1];
	ld.param.u64 	%rd3, [_Z20MatrixAddFloatKernelPfS_S_ii_param_2];
	ld.param.u32 	%r2, [_Z20MatrixAddFloatKernelPfS_S_ii_param_3];
	ld.param.u32 	%r3, [_Z20MatrixAddFloatKernelPfS_S_ii_param_4];
	mov.u32 	%r4, %ntid.x;
	mov.u32 	%r5, %ctaid.x;
	mov.u32 	%r6, %tid.x;
	mad.lo.s32 	%r1, %r4, %r5, %r6;
	mul.lo.s32 	%r7, %r3, %r2;
	setp.ge.s32 	%p1, %r1, %r7;
	@%p1 bra 	$L__BB0_2;
	cvta.to.global.u64 	%rd4, %rd1;
	cvta.to.global.u64 	%rd5, %rd2;
	cvta.to.global.u64 	%rd6, %rd3;
	mul.wide.s32 	%rd7, %r1, 4;
	add.s64 	%rd8, %rd4, %rd7;
	ld.global.f32 	%f1, [%rd8];
	add.s64 	%rd9, %rd5, %rd7;
	ld.global.f32 	%f2, [%rd9];
	add.f32 	%f3, %f1, %f2;
	add.s64 	%rd10, %rd6, %rd7;
	st.global.f32 	[%rd10], %f3;
$L__BB0_2:
	ret;

}
	// .globl	_Z20MatrixAddFloatKernelPdS_S_ii
.visible .entry _Z20MatrixAddFloatKernelPdS_S_ii(
	.param .u64 .ptr .align 1 _Z20MatrixAddFloatKernelPdS_S_ii_param_0,
	.param .u64 .ptr .align 1 _Z20MatrixAddFloatKernelPdS_S_ii_param_1,
	.param .u64 .ptr .align 1 _Z20MatrixAddFloatKernelPdS_S_ii_param_2,
	.param .u32 _Z20MatrixAddFloatKernelPdS_S_ii_param_3,
	.param .u32 _Z20MatrixAddFloatKernelPdS_S_ii_param_4
)
{
	.reg .pred 	%p<2>;
	.reg .b32 	%r<8>;
	.reg .b64 	%rd<11>;
	.reg .b64 	%fd<4>;

	ld.param.u64 	%rd1, [_Z20MatrixAddFloatKernelPdS_S_ii_param_0];
	ld.param.u64 	%rd2, [_Z20MatrixAddFloatKernelPdS_S_ii_param_1];
	ld.param.u64 	%rd3, [_Z20MatrixAddFloatKernelPdS_S_ii_param_2];
	ld.param.u32 	%r2, [_Z20MatrixAddFloatKernelPdS_S_ii_param_3];
	ld.param.u32 	%r3, [_Z20MatrixAddFloatKernelPdS_S_ii_param_4];
	mov.u32 	%r4, %ntid.x;
	mov.u32 	%r5, %ctaid.x;
	mov.u32 	%r6, %tid.x;
	mad.lo.s32 	%r1, %r4, %r5, %r6;
	mul.lo.s32 	%r7, %r3, %r2;
	setp.ge.s32 	%p1, %r1, %r7;
	@%p1 bra 	$L__BB1_2;
	cvta.to.global.u64 	%rd4, %rd1;
	cvta.to.global.u64 	%rd5, %rd2;
	cvta.to.global.u64 	%rd6, %rd3;
	mul.wide.s32 	%rd7, %r1, 8;
	add.s64 	%rd8, %rd4, %rd7;
	ld.global.f64 	%fd1, [%rd8];
	add.s64 	%rd9, %rd5, %rd7;
	ld.global.f64 	%fd2, [%rd9];
	add.f64 	%fd3, %fd1, %fd2;
	add.s64 	%rd10, %rd6, %rd7;
	st.global.f64 	[%rd10], %fd3;
$L__BB1_2:
	ret;

}


// ===== COMPILED SASS (sm_100) =====

	.target	sm_100

	.elftype	@"ET_EXEC"


//--------------------- .note.nv.tkinfo           --------------------------
	.section	.note.nv.tkinfo,"",@"SHT_NOTE"
	.sectionflags	@"SHF_NOTE_NV_TKINFO"
	.tkinfo
        /*0018*/ 	.word	0x00000002
        /*0030*/ 	.string	""
        /*0030*/ 	.string	"ptxas"
        /*0030*/ 	.string	"Cuda compilation tools, release 13.0, V13.0.88"
        /*0030*/ 	.string	"Build cuda_13.0.r13.0/compiler.36424714_0"
        /*0030*/ 	.string	"-arch sm_100 -m 64 "



//--------------------- .note.nv.cuinfo           --------------------------
	.section	.note.nv.cuinfo,"",@"SHT_NOTE"
	.sectionflags	@"SHF_NOTE_NV_CUINFO"
        /*0018*/ 	.short	0x0002
        /*001a*/ 	.short	0x0064
        /*001c*/ 	.short	0x0082
	.zero		2


//--------------------- .nv.info                  --------------------------
	.section	.nv.info,"",@"SHT_CUDA_INFO"
	.align	4


	//----- nvinfo : EIATTR_REGCOUNT
	.align		4
        /*0000*/ 	.byte	0x04, 0x2f
        /*0002*/ 	.short	(.L_1 - .L_0)
	.align		4
.L_0:
        /*0004*/ 	.word	index@(_Z20MatrixAddFloatKernelPfS_S_ii)
        /*0008*/ 	.word	0x0000000c


	//----- nvinfo : EIATTR_FRAME_SIZE
	.align		4
.L_1:
        /*000c*/ 	.byte	0x04, 0x11
        /*000e*/ 	.short	(.L_3 - .L_2)
	.align		4
.L_2:
        /*0010*/ 	.word	index@(_Z20MatrixAddFloatKernelPfS_S_ii)
        /*0014*/ 	.word	0x00000000


	//----- nvinfo : EIATTR_REGCOUNT
	.align		4
.L_3:
        /*0018*/ 	.byte	0x04, 0x2f
        /*001a*/ 	.short	(.L_5 - .L_4)
	.align		4
.L_4:
        /*001c*/ 	.word	index@(_Z20MatrixAddFloatKernelPdS_S_ii)
        /*0020*/ 	.word	0x0000000e


	//----- nvinfo : EIATTR_FRAME_SIZE
	.align		4
.L_5:
        /*0024*/ 	.byte	0x04, 0x11
        /*0026*/ 	.short	(.L_7 - .L_6)
	.align		4
.L_6:
        /*0028*/ 	.word	index@(_Z20MatrixAddFloatKernelPdS_S_ii)
        /*002c*/ 	.word	0x00000000


	//----- nvinfo : EIATTR_MIN_STACK_SIZE
	.align		4
.L_7:
        /*0030*/ 	.byte	0x04, 0x12
        /*0032*/ 	.short	(.L_9 - .L_8)
	.align		4
.L_8:
        /*0034*/ 	.word	index@(_Z20MatrixAddFloatKernelPdS_S_ii)
        /*0038*/ 	.word	0x00000000


	//----- nvinfo : EIATTR_MIN_STACK_SIZE
	.align		4
.L_9:
        /*003c*/ 	.byte	0x04, 0x12
        /*003e*/ 	.short	(.L_11 - .L_10)
	.align		4
.L_10:
        /*0040*/ 	.word	index@(_Z20MatrixAddFloatKernelPfS_S_ii)
        /*0044*/ 	.word	0x00000000
.L_11:


//--------------------- .nv.compat                --------------------------
	.section	.nv.compat,"",@"SHT_CUDA_COMPAT_INFO"
	.align	4
        /*0000*/ 	.byte	0x02, 0x09, 0x00, 0x00, 0x02, 0x02, 0x01, 0x00, 0x02, 0x05, 0x05, 0x00, 0x03, 0x07, 0x01, 0x01
        /*0010*/ 	.byte	0x02, 0x03, 0x00, 0x00, 0x02, 0x06, 0x01, 0x00, 0x04, 0x0b, 0x08, 0x00, 0x01, 0x00, 0x00, 0x00
        /*0020*/ 	.byte	0x00, 0x00, 0x00, 0x00


//--------------------- .nv.info._Z20MatrixAddFloatKernelPdS_S_ii --------------------------
	.section	.nv.info._Z20MatrixAddFloatKernelPdS_S_ii,"",@"SHT_CUDA_INFO"
	.sectionflags	@""
	.align	4


	//----- nvinfo : EIATTR_CUDA_API_VERSION
	.align		4
        /*0000*/ 	.byte	0x04, 0x37
        /*0002*/ 	.short	(.L_13 - .L_12)
.L_12:
        /*0004*/ 	.word	0x00000082


	//----- nvinfo : EIATTR_KPARAM_INFO
	.align		4
.L_13:
        /*0008*/ 	.byte	0x04, 0x17
        /*000a*/ 	.short	(.L_15 - .L_14)
.L_14:
        /*000c*/ 	.word	0x00000000
        /*0010*/ 	.short	0x0004
        /*0012*/ 	.short	0x001c
        /*0014*/ 	.byte	0x00, 0xf0, 0x11, 0x00


	//----- nvinfo : EIATTR_KPARAM_INFO
	.align		4
.L_15:
        /*0018*/ 	.byte	0x04, 0x17
        /*001a*/ 	.short	(.L_17 - .L_16)
.L_16:
        /*001c*/ 	.word	0x00000000
        /*0020*/ 	.short	0x0003
        /*0022*/ 	.short	0x0018
        /*0024*/ 	.byte	0x00, 0xf0, 0x11, 0x00


	//----- nvinfo : EIATTR_KPARAM_INFO
	.align		4
.L_17:
        /*0028*/ 	.byte	0x04, 0x17
        /*002a*/ 	.short	(.L_19 - .L_18)
.L_18:
        /*002c*/ 	.word	0x00000000
        /*0030*/ 	.short	0x0002
        /*0032*/ 	.short	0x0010
        /*0034*/ 	.byte	0x00, 0xf5, 0x21, 0x00


	//----- nvinfo : EIATTR_KPARAM_INFO
	.align		4
.L_19:
        /*0038*/ 	.byte	0x04, 0x17
        /*003a*/ 	.short	(.L_21 - .L_20)
.L_20:
        /*003c*/ 	.word	0x00000000
        /*0040*/ 	.short	0x0001
        /*0042*/ 	.short	0x0008
        /*0044*/ 	.byte	0x00, 0xf5, 0x21, 0x00


	//----- nvinfo : EIATTR_KPARAM_INFO
	.align		4
.L_21:
        /*0048*/ 	.byte	0x04, 0x17
        /*004a*/ 	.short	(.L_23 - .L_22)
.L_22:
        /*004c*/ 	.word	0x00000000
        /*0050*/ 	.short	0x0000
        /*0052*/ 	.short	0x0000
        /*0054*/ 	.byte	0x00, 0xf5, 0x21, 0x00


	//----- nvinfo : EIATTR_SPARSE_MMA_MASK
	.align		4
.L_23:
        /*0058*/ 	.byte	0x03, 0x50
        /*005a*/ 	.short	0x0000


	//----- nvinfo : EIATTR_MAXREG_COUNT
	.align		4
        /*005c*/ 	.byte	0x03, 0x1b
        /*005e*/ 	.short	0x00ff


	//----- nvinfo : EIATTR_MERCURY_ISA_VERSION
	.align		4
        /*0060*/ 	.byte	0x03, 0x5f
        /*0062*/ 	.short	0x0101


	//----- nvinfo : EIATTR_VRC_CTA_INIT_COUNT
	.align		4
        /*0064*/ 	.byte	0x02, 0x4a
	.zero		1
	.zero		1


	//----- nvinfo : EIATTR_EXIT_INSTR_OFFSETS
	.align		4
        /*0068*/ 	.byte	0x04, 0x1c
        /*006a*/ 	.short	(.L_25 - .L_24)


	//   ....[0]....
.L_24:
        /*006c*/ 	.word	0x00000080


	//   ....[1]....
        /*0070*/ 	.word	0x00000140


	//----- nvinfo : EIATTR_CBANK_PARAM_SIZE
	.align		4
.L_25:
        /*0074*/ 	.byte	0x03, 0x19
        /*0076*/ 	.short	0x0020


	//----- nvinfo : EIATTR_PARAM_CBANK
	.align		4
        /*0078*/ 	.byte	0x04, 0x0a
        /*007a*/ 	.short	(.L_27 - .L_26)
	.align		4
.L_26:
        /*007c*/ 	.word	index@(.nv.constant0._Z20MatrixAddFloatKernelPdS_S_ii)
        /*0080*/ 	.short	0x0380
        /*0082*/ 	.short	0x0020


	//----- nvinfo : EIATTR_SW_WAR
	.align		4
.L_27:
        /*0084*/ 	.byte	0x04, 0x36
        /*0086*/ 	.short	(.L_29 - .L_28)
.L_28:
        /*0088*/ 	.word	0x00000008
.L_29:


//--------------------- .nv.info._Z20MatrixAddFloatKernelPfS_S_ii --------------------------
	.section	.nv.info._Z20MatrixAddFloatKernelPfS_S_ii,"",@"SHT_CUDA_INFO"
	.sectionflags	@""
	.align	4


	//----- nvinfo : EIATTR_CUDA_API_VERSION
	.align		4
        /*0000*/ 	.byte	0x04, 0x37
        /*0002*/ 	.short	(.L_31 - .L_30)
.L_30:
        /*0004*/ 	.word	0x00000082


	//----- nvinfo : EIATTR_KPARAM_INFO
	.align		4
.L_31:
        /*0008*/ 	.byte	0x04, 0x17
        /*000a*/ 	.short	(.L_33 - .L_32)
.L_32:
        /*000c*/ 	.word	0x00000000
        /*0010*/ 	.short	0x0004
        /*0012*/ 	.short	0x001c
        /*0014*/ 	.byte	0x00, 0xf0, 0x11, 0x00


	//----- nvinfo : EIATTR_KPARAM_INFO
	.align		4
.L_33:
        /*0018*/ 	.byte	0x04, 0x17
        /*001a*/ 	.short	(.L_35 - .L_34)
.L_34:
        /*001c*/ 	.word	0x00000000
        /*0020*/ 	.short	0x0003
        /*0022*/ 	.short	0x0018
        /*0024*/ 	.byte	0x00, 0xf0, 0x11, 0x00


	//----- nvinfo : EIATTR_KPARAM_INFO
	.align		4
.L_35:
        /*0028*/ 	.byte	0x04, 0x17
        /*002a*/ 	.short	(.L_37 - .L_36)
.L_36:
        /*002c*/ 	.word	0x00000000
        /*0030*/ 	.short	0x0002
        /*0032*/ 	.short	0x0010
        /*0034*/ 	.byte	0x00, 0xf5, 0x21, 0x00


	//----- nvinfo : EIATTR_KPARAM_INFO
	.align		4
.L_37:
        /*0038*/ 	.byte	0x04, 0x17
        /*003a*/ 	.short	(.L_39 - .L_38)
.L_38:
        /*003c*/ 	.word	0x00000000
        /*0040*/ 	.short	0x0001
        /*0042*/ 	.short	0x0008
        /*0044*/ 	.byte	0x00, 0xf5, 0x21, 0x00


	//----- nvinfo : EIATTR_KPARAM_INFO
	.align		4
.L_39:
        /*0048*/ 	.byte	0x04, 0x17
        /*004a*/ 	.short	(.L_41 - .L_40)
.L_40:
        /*004c*/ 	.word	0x00000000
        /*0050*/ 	.short	0x0000
        /*0052*/ 	.short	0x0000
        /*0054*/ 	.byte	0x00, 0xf5, 0x21, 0x00


	//----- nvinfo : EIATTR_SPARSE_MMA_MASK
	.align		4
.L_41:
        /*0058*/ 	.byte	0x03, 0x50
        /*005a*/ 	.short	0x0000


	//----- nvinfo : EIATTR_MAXREG_COUNT
	.align		4
        /*005c*/ 	.byte	0x03, 0x1b
        /*005e*/ 	.short	0x00ff


	//----- nvinfo : EIATTR_MERCURY_ISA_VERSION
	.align		4
        /*0060*/ 	.byte	0x03, 0x5f
        /*0062*/ 	.short	0x0101


	//----- nvinfo : EIATTR_VRC_CTA_INIT_COUNT
	.align		4
        /*0064*/ 	.byte	0x02, 0x4a
	.zero		1
	.zero		1


	//----- nvinfo : EIATTR_EXIT_INSTR_OFFSETS
	.align		4
        /*0068*/ 	.byte	0x04, 0x1c
        /*006a*/ 	.short	(.L_43 - .L_42)


	//   ....[0]....
.L_42:
        /*006c*/ 	.word	0x00000080


	//   ....[1]....
        /*0070*/ 	.word	0x00000140


	//----- nvinfo : EIATTR_CBANK_PARAM_SIZE
	.align		4
.L_43:
        /*0074*/ 	.byte	0x03, 0x19
        /*0076*/ 	.short	0x0020


	//----- nvinfo : EIATTR_PARAM_CBANK
	.align		4
        /*0078*/ 	.byte	0x04, 0x0a
        /*007a*/ 	.short	(.L_45 - .L_44)
	.align		4
.L_44:
        /*007c*/ 	.word	index@(.nv.constant0._Z20MatrixAddFloatKernelPfS_S_ii)
        /*0080*/ 	.short	0x0380
        /*0082*/ 	.short	0x0020


	//----- nvinfo : EIATTR_SW_WAR
	.align		4
.L_45:
        /*0084*/ 	.byte	0x04, 0x36
        /*0086*/ 	.short	(.L_47 - .L_46)
.L_46:
        /*0088*/ 	.word	0x00000008
.L_47:


//--------------------- .nv.callgraph             --------------------------
	.section	.nv.callgraph,"",@"SHT_CUDA_CALLGRAPH"
	.align	4
	.sectionentsize	8
	.align		4
        /*0000*/ 	.word	0x00000000
	.align		4
        /*0004*/ 	.word	0xffffffff
	.align		4
        /*0008*/ 	.word	0x00000000
	.align		4
        /*000c*/ 	.word	0xfffffffe
	.align		4
        /*0010*/ 	.word	0x00000000
	.align		4
        /*0014*/ 	.word	0xfffffffd
	.align		4
        /*0018*/ 	.word	0x00000000
	.align		4
        /*001c*/ 	.word	0xfffffffc


//--------------------- .text._Z20MatrixAddFloatKernelPdS_S_ii --------------------------
	.section	.text._Z20MatrixAddFloatKernelPdS_S_ii,"ax",@progbits
	.align	128
        .global         _Z20MatrixAddFloatKernelPdS_S_ii
        .type           _Z20MatrixAddFloatKernelPdS_S_ii,@function
        .size           _Z20MatrixAddFloatKernelPdS_S_ii,(.L_x_2 - _Z20MatrixAddFloatKernelPdS_S_ii)
        .other          _Z20MatrixAddFloatKernelPdS_S_ii,@"STO_CUDA_ENTRY STV_DEFAULT"
_Z20MatrixAddFloatKernelPdS_S_ii:
.text._Z20MatrixAddFloatKernelPdS_S_ii:
[----:B------:R-:W-:Y:S01]  /*0000*/  LDC R1, c[0x0][0x37c] ;  /* 0x0000df00ff017b82 */ /* 0x000fe20000000800 */
[----:B------:R-:W0:Y:S01]  /*0010*/  S2R R11, SR_CTAID.X ;  /* 0x00000000000b7919 */ /* 0x000e220000002500 */
[----:B------:R-:W1:Y:S01]  /*0020*/  LDCU.64 UR4, c[0x0][0x398] ;  /* 0x00007300ff0477ac */ /* 0x000e620008000a00 */
[----:B------:R-:W0:Y:S01]  /*0030*/  S2R R0, SR_TID.X ;  /* 0x0000000000007919 */ /* 0x000e220000002100 */
[----:B------:R-:W0:Y:S01]  /*0040*/  LDCU UR6, c[0x0][0x360] ;  /* 0x00006c00ff0677ac */ /* 0x000e220008000800 */
[----:B-1----:R-:W-:Y:S01]  /*0050*/  UIMAD UR4, UR5, UR4, URZ ;  /* 0x00000004050472a4 */ /* 0x002fe2000f8e02ff */
[----:B0-----:R-:W-:-:S05]  /*0060*/  IMAD R11, R11, UR6, R0 ;  /* 0x000000060b0b7c24 */ /* 0x001fca000f8e0200 */
[----:B------:R-:W-:-:S13]  /*0070*/  ISETP.GE.AND P0, PT, R11, UR4, PT ;  /* 0x000000040b007c0c */ /* 0x000fda000bf06270 */
[----:B------:R-:W-:Y:S05]  /*0080*/  @P0 EXIT ;  /* 0x000000000000094d */ /* 0x000fea0003800000 */
[----:B------:R-:W0:Y:S01]  /*0090*/  LDC.64 R2, c[0x0][0x380] ;  /* 0x0000e000ff027b82 */ /* 0x000e220000000a00 */
[----:B------:R-:W1:Y:S07]  /*00a0*/  LDCU.64 UR4, c[0x0][0x358] ;  /* 0x00006b00ff0477ac */ /* 0x000e6e0008000a00 */
[----:B------:R-:W2:Y:S08]  /*00b0*/  LDC.64 R4, c[0x0][0x388] ;  /* 0x0000e200ff047b82 */ /* 0x000eb00000000a00 */
[----:B------:R-:W3:Y:S01]  /*00c0*/  LDC.64 R8, c[0x0][0x390] ;  /* 0x0000e400ff087b82 */ /* 0x000ee20000000a00 */
[----:B0-----:R-:W-:-:S06]  /*00d0*/  IMAD.WIDE R2, R11, 0x8, R2 ;  /* 0x000000080b027825 */ /* 0x001fcc00078e0202 */
[----:B-1----:R-:W4:Y:S01]  /*00e0*/  LDG.E.64 R2, desc[UR4][R2.64] ;  /* 0x0000000402027981 */ /* 0x002f22000c1e1b00 */
[----:B--2---:R-:W-:-:S06]  /*00f0*/  IMAD.WIDE R4, R11, 0x8, R4 ;  /* 0x000000080b047825 */ /* 0x004fcc00078e0204 */
[----:B------:R-:W4:Y:S01]  /*0100*/  LDG.E.64 R4, desc[UR4][R4.64] ;  /* 0x0000000404047981 */ /* 0x000f22000c1e1b00 */
[----:B---3--:R-:W-:Y:S01]  /*0110*/  IMAD.WIDE R8, R11, 0x8, R8 ;  /* 0x000000080b087825 */ /* 0x008fe200078e0208 */
[----:B----4-:R-:W-:-:S07]  /*0120*/  DADD R6, R2, R4 ;  /* 0x0000000002067229 */ /* 0x010fce0000000004 */
[----:B------:R-:W-:Y:S01]  /*0130*/  STG.E.64 desc[UR4][R8.64], R6 ;  /* 0x0000000608007986 */ /* 0x000fe2000c101b04 */
[----:B------:R-:W-:Y:S05]  /*0140*/  EXIT ;  /* 0x000000000000794d */ /* 0x000fea0003800000 */
.L_x_0:
[----:B------:R-:W-:-:S00]  /*0150*/  BRA `(.L_x_0) ;  /* 0xfffffffc00fc7947 */ /* 0x000fc0000383ffff */
[----:B------:R-:W-:-:S00]  /*0160*/  NOP ;  /* 0x0000000000007918 */ /* 0x000fc00000000000 */
        /* <DEDUP_REMOVED lines=9> */
.L_x_2:


//--------------------- .text._Z20MatrixAddFloatKernelPfS_S_ii --------------------------
	.section	.text._Z20MatrixAddFloatKernelPfS_S_ii,"ax",@progbits
	.align	128
        .global         _Z20MatrixAddFloatKernelPfS_S_ii
        .type           _Z20MatrixAddFloatKernelPfS_S_ii,@function
        .size           _Z20MatrixAddFloatKernelPfS_S_ii,(.L_x_3 - _Z20MatrixAddFloatKernelPfS_S_ii)
        .other          _Z20MatrixAddFloatKernelPfS_S_ii,@"STO_CUDA_ENTRY STV_DEFAULT"
_Z20MatrixAddFloatKernelPfS_S_ii:
.text._Z20MatrixAddFloatKernelPfS_S_ii:
        /* <DEDUP_REMOVED lines=14> */
[----:B-1----:R-:W4:Y:S01]  /*00e0*/  LDG.E R2, desc[UR4][R2.64] ;  /* 0x0000000402027981 */ /* 0x002f22000c1e1900 */
[----:B--2---:R-:W-:-:S06]  /*00f0*/  IMAD.WIDE R4, R9, 0x4, R4 ;  /* 0x0000000409047825 */ /* 0x004fcc00078e0204 */
[----:B------:R-:W4:Y:S01]  /*0100*/  LDG.E R5, desc[UR4][R4.64] ;  /* 0x0000000404057981 */ /* 0x000f22000c1e1900 */
[----:B---3--:R-:W-:-:S04]  /*0110*/  IMAD.WIDE R6, R9, 0x4, R6 ;  /* 0x0000000409067825 */ /* 0x008fc800078e0206 */
[----:B----4-:R-:W-:-:S05]  /*0120*/  FADD R9, R2, R5 ;  /* 0x0000000502097221 */ /* 0x010fca0000000000 */
[----:B------:R-:W-:Y:S01]  /*0130*/  STG.E desc[UR4][R6.64], R9 ;  /* 0x0000000906007986 */ /* 0x000fe2000c101904 */
[----:B------:R-:W-:Y:S05]  /*0140*/  EXIT ;  /* 0x000000000000794d */ /* 0x000fea0003800000 */
.L_x_1:
        /* <DEDUP_REMOVED lines=11> */
.L_x_3:


//--------------------- .nv.shared.reserved.0     --------------------------
	.section	.nv.shared.reserved.0,"aw",@nobits
	.weak		__nv_reservedSMEM_offset_0_alias
	.size		__nv_reservedSMEM_offset_0_alias, 0, 64
	.other		__nv_reservedSMEM_offset_0_alias,@"STO_CUDA_RESERVED_SHARED STV_DEFAULT"
__nv_reservedSMEM_offset_0_alias:
	.zero		0
	.zero		64


//--------------------- .nv.constant0._Z20MatrixAddFloatKernelPdS_S_ii --------------------------
	.section	.nv.constant0._Z20MatrixAddFloatKernelPdS_S_ii,"a",@progbits
	.sectionflags	@""
	.align	4
.nv.constant0._Z20MatrixAddFloatKernelPdS_S_ii:
	.zero		928


//--------------------- .nv.constant0._Z20MatrixAddFloatKernelPfS_S_ii --------------------------
	.section	.nv.constant0._Z20MatrixAddFloatKernelPfS_S_ii,"a",@progbits
	.sectionflags	@""
	.align	4
.nv.constant0._Z20MatrixAddFloatKernelPfS_S_ii:
	.zero		928


//--------------------- SYMBOLS --------------------------

	.type		.nv.reservedSmem.offset0,@object
	.size		.nv.reservedSmem.offset0,0x4
